//
// Generated by NVIDIA NVVM Compiler
//
// Compiler Build ID: CL-36424714
// Cuda compilation tools, release 13.0, V13.0.88
// Based on NVVM 20.0.0
//

.version 9.0
.target sm_100
.address_size 64

	// .globl	_Z6squarePiS_S_

.visible .entry _Z6squarePiS_S_(
	.param .u64 .ptr .align 1 _Z6squarePiS_S__param_0,
	.param .u64 .ptr .align 1 _Z6squarePiS_S__param_1,
	.param .u64 .ptr .align 1 _Z6squarePiS_S__param_2
)
{
	.reg .b32 	%r<4>;
	.reg .b64 	%rd<7>;

	ld.param.u64 	%rd1, [_Z6squarePiS_S__param_0];
	ld.param.u64 	%rd2, [_Z6squarePiS_S__param_1];
	ld.param.u64 	%rd3, [_Z6squarePiS_S__param_2];
	cvta.to.global.u64 	%rd4, %rd3;
	cvta.to.global.u64 	%rd5, %rd2;
	cvta.to.global.u64 	%rd6, %rd1;
	ld.global.u32 	%r1, [%rd6];
	ld.global.u32 	%r2, [%rd5];
	mul.lo.s32 	%r3, %r2, %r1;
	st.global.u32 	[%rd4], %r3;
	ret;

}


// ===== COMPILED SASS (sm_100) =====

	.target	sm_100

	.elftype	@"ET_EXEC"


//--------------------- .note.nv.tkinfo           --------------------------
	.section	.note.nv.tkinfo,"",@"SHT_NOTE"
	.sectionflags	@"SHF_NOTE_NV_TKINFO"
	.tkinfo
        /*0018*/ 	.word	0x00000002
        /*0030*/ 	.string	""
        /*0030*/ 	.string	"ptxas"
        /*0030*/ 	.string	"Cuda compilation tools, release 13.0, V13.0.88"
        /*0030*/ 	.string	"Build cuda_13.0.r13.0/compiler.36424714_0"
        /*0030*/ 	.string	"-arch sm_100 -m 64 "



//--------------------- .note.nv.cuinfo           --------------------------
	.section	.note.nv.cuinfo,"",@"SHT_NOTE"
	.sectionflags	@"SHF_NOTE_NV_CUINFO"
        /*0018*/ 	.short	0x0002
        /*001a*/ 	.short	0x0064
        /*001c*/ 	.short	0x0082
	.zero		2


//--------------------- .nv.info                  --------------------------
	.section	.nv.info,"",@"SHT_CUDA_INFO"
	.align	4


	//----- nvinfo : EIATTR_REGCOUNT
	.align		4
        /*0000*/ 	.byte	0x04, 0x2f
        /*0002*/ 	.short	(.L_1 - .L_0)
	.align		4
.L_0:
        /*0004*/ 	.word	index@(_Z6squarePiS_S_)
        /*0008*/ 	.word	0x0000000c


	//----- nvinfo : EIATTR_FRAME_SIZE
	.align		4
.L_1:
        /*000c*/ 	.byte	0x04, 0x11
        /*000e*/ 	.short	(.L_3 - .L_2)
	.align		4
.L_2:
        /*0010*/ 	.word	index@(_Z6squarePiS_S_)
        /*0014*/ 	.word	0x00000000


	//----- nvinfo : EIATTR_MIN_STACK_SIZE
	.align		4
.L_3:
        /*0018*/ 	.byte	0x04, 0x12
        /*001a*/ 	.short	(.L_5 - .L_4)
	.align		4
.L_4:
        /*001c*/ 	.word	index@(_Z6squarePiS_S_)
        /*0020*/ 	.word	0x00000000
.L_5:


//--------------------- .nv.compat                --------------------------
	.section	.nv.compat,"",@"SHT_CUDA_COMPAT_INFO"
	.align	4
        /*0000*/ 	.byte	0x02, 0x09, 0x00, 0x00, 0x02, 0x02, 0x01, 0x00, 0x02, 0x05, 0x05, 0x00, 0x03, 0x07, 0x01, 0x01
        /*0010*/ 	.byte	0x02, 0x03, 0x00, 0x00, 0x02, 0x06, 0x01, 0x00, 0x04, 0x0b, 0x08, 0x00, 0x09, 0x00, 0x00, 0x00
        /*0020*/ 	.byte	0x00, 0x00, 0x00, 0x00


//--------------------- .nv.info._Z6squarePiS_S_  --------------------------
	.section	.nv.info._Z6squarePiS_S_,"",@"SHT_CUDA_INFO"
	.sectionflags	@""
	.align	4


	//----- nvinfo : EIATTR_CUDA_API_VERSION
	.align		4
        /*0000*/ 	.byte	0x04, 0x37
        /*0002*/ 	.short	(.L_7 - .L_6)
.L_6:
        /*0004*/ 	.word	0x00000082


	//----- nvinfo : EIATTR_KPARAM_INFO
	.align		4
.L_7:
        /*0008*/ 	.byte	0x04, 0x17
        /*000a*/ 	.short	(.L_9 - .L_8)
.L_8:
        /*000c*/ 	.word	0x00000000
        /*0010*/ 	.short	0x0002
        /*0012*/ 	.short	0x0010
        /*0014*/ 	.byte	0x00, 0xf5, 0x21, 0x00


	//----- nvinfo : EIATTR_KPARAM_INFO
	.align		4
.L_9:
        /*0018*/ 	.byte	0x04, 0x17
        /*001a*/ 	.short	(.L_11 - .L_10)
.L_10:
        /*001c*/ 	.word	0x00000000
        /*0020*/ 	.short	0x0001
        /*0022*/ 	.short	0x0008
        /*0024*/ 	.byte	0x00, 0xf5, 0x21, 0x00


	//----- nvinfo : EIATTR_KPARAM_INFO
	.align		4
.L_11:
        /*0028*/ 	.byte	0x04, 0x17
        /*002a*/ 	.short	(.L_13 - .L_12)
.L_12:
        /*002c*/ 	.word	0x00000000
        /*0030*/ 	.short	0x0000
        /*0032*/ 	.short	0x0000
        /*0034*/ 	.byte	0x00, 0xf5, 0x21, 0x00


	//----- nvinfo : EIATTR_SPARSE_MMA_MASK
	.align		4
.L_13:
        /*0038*/ 	.byte	0x03, 0x50
        /*003a*/ 	.short	0x0000


	//----- nvinfo : EIATTR_MAXREG_COUNT
	.align		4
        /*003c*/ 	.byte	0x03, 0x1b
        /*003e*/ 	.short	0x00ff


	//----- nvinfo : EIATTR_MERCURY_ISA_VERSION
	.align		4
        /*0040*/ 	.byte	0x03, 0x5f
        /*0042*/ 	.short	0x0101


	//----- nvinfo : EIATTR_VRC_CTA_INIT_COUNT
	.align		4
        /*0044*/ 	.byte	0x02, 0x4a
	.zero		1
	.zero		1


	//----- nvinfo : EIATTR_EXIT_INSTR_OFFSETS
	.align		4
        /*0048*/ 	.byte	0x04, 0x1c
        /*004a*/ 	.short	(.L_15 - .L_14)


	//   ....[0]....
.L_14:
        /*004c*/ 	.word	0x00000090


	//----- nvinfo : EIATTR_CBANK_PARAM_SIZE
	.align		4
.L_15:
        /*0050*/ 	.byte	0x03, 0x19
        /*0052*/ 	.short	0x0018


	//----- nvinfo : EIATTR_PARAM_CBANK
	.align		4
        /*0054*/ 	.byte	0x04, 0x0a
        /*0056*/ 	.short	(.L_17 - .L_16)
	.align		4
.L_16:
        /*0058*/ 	.word	index@(.nv.constant0._Z6squarePiS_S_)
        /*005c*/ 	.short	0x0380
        /*005e*/ 	.short	0x0018


	//----- nvinfo : EIATTR_SW_WAR
	.align		4
.L_17:
        /*0060*/ 	.byte	0x04, 0x36
        /*0062*/ 	.short	(.L_19 - .L_18)
.L_18:
        /*0064*/ 	.word	0x00000008
.L_19:


//--------------------- .nv.callgraph             --------------------------
	.section	.nv.callgraph,"",@"SHT_CUDA_CALLGRAPH"
	.align	4
	.sectionentsize	8
	.align		4
        /*0000*/ 	.word	0x00000000
	.align		4
        /*0004*/ 	.word	0xffffffff
	.align		4
        /*0008*/ 	.word	0x00000000
	.align		4
        /*000c*/ 	.word	0xfffffffe
	.align		4
        /*0010*/ 	.word	0x00000000
	.align		4
        /*0014*/ 	.word	0xfffffffd
	.align		4
        /*0018*/ 	.word	0x00000000
	.align		4
        /*001c*/ 	.word	0xfffffffc


//--------------------- .text._Z6squarePiS_S_     --------------------------
	.section	.text._Z6squarePiS_S_,"ax",@progbits
	.align	128
        .global         _Z6squarePiS_S_
        .type           _Z6squarePiS_S_,@function
        .size           _Z6squarePiS_S_,(.L_x_1 - _Z6squarePiS_S_)
        .other          _Z6squarePiS_S_,@"STO_CUDA_ENTRY STV_DEFAULT"
_Z6squarePiS_S_:
.text._Z6squarePiS_S_:
[----:B------:R-:W-:Y:S08]  /*0000*/  LDC R1, c[0x0][0x37c] ;  /* 0x0000df00ff017b82 */ /* 0x000ff00000000800 */
[----:B------:R-:W0:Y:S01]  /*0010*/  LDC.64 R2, c[0x0][0x380] ;  /* 0x0000e000ff027b82 */ /* 0x000e220000000a00 */
[----:B------:R-:W0:Y:S07]  /*0020*/  LDCU.64 UR4, c[0x0][0x358] ;  /* 0x00006b00ff0477ac */ /* 0x000e2e0008000a00 */
[----:B------:R-:W1:Y:S01]  /*0030*/  LDC.64 R4, c[0x0][0x388] ;  /* 0x0000e200ff047b82 */ /* 0x000e620000000a00 */
[----:B0-----:R-:W2:Y:S04]  /*0040*/  LDG.E R2, desc[UR4][R2.64] ;  /* 0x0000000402027981 */ /* 0x001ea8000c1e1900 */
[----:B-1----:R-:W2:Y:S03]  /*0050*/  LDG.E R5, desc[UR4][R4.64] ;  /* 0x0000000404057981 */ /* 0x002ea6000c1e1900 */
[----:B------:R-:W0:Y:S01]  /*0060*/  LDC.64 R6, c[0x0][0x390] ;  /* 0x0000e400ff067b82 */ /* 0x000e220000000a00 */
[----:B--2---:R-:W-:-:S05]  /*0070*/  IMAD R9, R2, R5, RZ ;  /* 0x0000000502097224 */ /* 0x004fca00078e02ff */
[----:B0-----:R-:W-:Y:S01]  /*0080*/  STG.E desc[UR4][R6.64], R9 ;  /* 0x0000000906007986 */ /* 0x001fe2000c101904 */
[----:B------:R-:W-:Y:S05]  /*0090*/  EXIT ;  /* 0x000000000000794d */ /* 0x000fea0003800000 */
.L_x_0:
[----:B------:R-:W-:-:S00]  /*00a0*/  BRA `(.L_x_0) ;  /* 0xfffffffc00fc7947 */ /* 0x000fc0000383ffff */
[----:B------:R-:W-:-:S00]  /*00b0*/  NOP ;  /* 0x0000000000007918 */ /* 0x000fc00000000000 */
        /* <DEDUP_REMOVED lines=12> */
.L_x_1:


//--------------------- .nv.shared.reserved.0     --------------------------
	.section	.nv.shared.reserved.0,"aw",@nobits
	.weak		__nv_reservedSMEM_offset_0_alias
	.size		__nv_reservedSMEM_offset_0_alias, 0, 64
	.other		__nv_reservedSMEM_offset_0_alias,@"STO_CUDA_RESERVED_SHARED STV_DEFAULT"
__nv_reservedSMEM_offset_0_alias:
	.zero		0
	.zero		64


//--------------------- .nv.constant0._Z6squarePiS_S_ --------------------------
	.section	.nv.constant0._Z6squarePiS_S_,"a",@progbits
	.sectionflags	@""
	.align	4
.nv.constant0._Z6squarePiS_S_:
	.zero		920


//--------------------- SYMBOLS --------------------------

	.type		.nv.reservedSmem.offset0,@object
	.size		.nv.reservedSmem.offset0,0x4
